//
// Generated by NVIDIA NVVM Compiler
//
// Compiler Build ID: CL-36424714
// Cuda compilation tools, release 13.0, V13.0.88
// Based on NVVM 20.0.0
//

.version 9.0
.target sm_100
.address_size 64

	// .globl	_Z15gpu_monte_carloPf
.global .align 4 .b8 precalc_xorwow_matrix[102400];
.global .align 4 .b8 precalc_xorwow_offset_matrix[102400];
.global .align 4 .b8 mrg32k3aM1[2304];
.global .align 4 .b8 mrg32k3aM2[2304];
.global .align 4 .b8 mrg32k3aM1SubSeq[2016];
.global .align 4 .b8 mrg32k3aM2SubSeq[2016];
.global .align 4 .b8 mrg32k3aM1Seq[2304];
.global .align 4 .b8 mrg32k3aM2Seq[2304];
.const .align 8 .b8 __cr_lgamma_table[72];

.visible .entry _Z15gpu_monte_carloPf(
	.param .u64 .ptr .align 1 _Z15gpu_monte_carloPf_param_0
)
{
	.reg .pred 	%p<2>;
	.reg .b32 	%r<8>;
	.reg .b32 	%f<5>;
	.reg .b64 	%rd<5>;

	ld.param.u64 	%rd1, [_Z15gpu_monte_carloPf_param_0];
	cvta.to.global.u64 	%rd2, %rd1;
	mov.u32 	%r1, %tid.x;
	mov.u32 	%r2, %ntid.x;
	mov.u32 	%r3, %ctaid.x;
	mad.lo.s32 	%r4, %r2, %r3, %r1;
	shl.b32 	%r5, %r4, 1;
	add.s32 	%r6, %r5, -1;
	cvt.rn.f32.u32 	%f1, %r6;
	rcp.rn.f32 	%f2, %f1;
	and.b32  	%r7, %r4, 1;
	setp.eq.b32 	%p1, %r7, 1;
	neg.f32 	%f3, %f2;
	selp.f32 	%f4, %f2, %f3, %p1;
	mul.wide.u32 	%rd3, %r4, 4;
	add.s64 	%rd4, %rd2, %rd3;
	st.global.f32 	[%rd4], %f4;
	ret;

}


// ===== COMPILED SASS (sm_100) =====

	.target	sm_100

	.elftype	@"ET_EXEC"


//--------------------- .note.nv.tkinfo           --------------------------
	.section	.note.nv.tkinfo,"",@"SHT_NOTE"
	.sectionflags	@"SHF_NOTE_NV_TKINFO"
	.tkinfo
        /*0018*/ 	.word	0x00000002
        /*0030*/ 	.string	""
        /*0030*/ 	.string	"ptxas"
        /*0030*/ 	.string	"Cuda compilation tools, release 13.0, V13.0.88"
        /*0030*/ 	.string	"Build cuda_13.0.r13.0/compiler.36424714_0"
        /*0030*/ 	.string	"-arch sm_100 -m 64 "



//--------------------- .note.nv.cuinfo           --------------------------
	.section	.note.nv.cuinfo,"",@"SHT_NOTE"
	.sectionflags	@"SHF_NOTE_NV_CUINFO"
        /*0018*/ 	.short	0x0002
        /*001a*/ 	.short	0x0064
        /*001c*/ 	.short	0x0082
	.zero		2


//--------------------- .nv.info                  --------------------------
	.section	.nv.info,"",@"SHT_CUDA_INFO"
	.align	4


	//----- nvinfo : EIATTR_REGCOUNT
	.align		4
        /*0000*/ 	.byte	0x04, 0x2f
        /*0002*/ 	.short	(.L_10 - .L_9)
	.align		4
.L_9:
        /*0004*/ 	.word	index@(_Z15gpu_monte_carloPf)
        /*0008*/ 	.word	0x0000000e


	//----- nvinfo : EIATTR_FRAME_SIZE
	.align		4
.L_10:
        /*000c*/ 	.byte	0x04, 0x11
        /*000e*/ 	.short	(.L_12 - .L_11)
	.align		4
.L_11:
        /*0010*/ 	.word	index@($__internal_0_$__cuda_sm20_rcp_rn_f32_slowpath)
        /*0014*/ 	.word	0x00000000


	//----- nvinfo : EIATTR_FRAME_SIZE
	.align		4
.L_12:
        /*0018*/ 	.byte	0x04, 0x11
        /*001a*/ 	.short	(.L_14 - .L_13)
	.align		4
.L_13:
        /*001c*/ 	.word	index@(_Z15gpu_monte_carloPf)
        /*0020*/ 	.word	0x00000000


	//----- nvinfo : EIATTR_MIN_STACK_SIZE
	.align		4
.L_14:
        /*0024*/ 	.byte	0x04, 0x12
        /*0026*/ 	.short	(.L_16 - .L_15)
	.align		4
.L_15:
        /*0028*/ 	.word	index@(_Z15gpu_monte_carloPf)
        /*002c*/ 	.word	0x00000000
.L_16:


//--------------------- .nv.compat                --------------------------
	.section	.nv.compat,"",@"SHT_CUDA_COMPAT_INFO"
	.align	4
        /*0000*/ 	.byte	0x02, 0x09, 0x00, 0x00, 0x02, 0x02, 0x01, 0x00, 0x02, 0x05, 0x05, 0x00, 0x03, 0x07, 0x01, 0x01
        /*0010*/ 	.byte	0x02, 0x03, 0x00, 0x00, 0x02, 0x06, 0x01, 0x00, 0x04, 0x0b, 0x08, 0x00, 0x09, 0x00, 0x00, 0x00
        /*0020*/ 	.byte	0x00, 0x00, 0x00, 0x00


//--------------------- .nv.info._Z15gpu_monte_carloPf --------------------------
	.section	.nv.info._Z15gpu_monte_carloPf,"",@"SHT_CUDA_INFO"
	.sectionflags	@""
	.align	4


	//----- nvinfo : EIATTR_CUDA_API_VERSION
	.align		4
        /*0000*/ 	.byte	0x04, 0x37
        /*0002*/ 	.short	(.L_18 - .L_17)
.L_17:
        /*0004*/ 	.word	0x00000082


	//----- nvinfo : EIATTR_KPARAM_INFO
	.align		4
.L_18:
        /*0008*/ 	.byte	0x04, 0x17
        /*000a*/ 	.short	(.L_20 - .L_19)
.L_19:
        /*000c*/ 	.word	0x00000000
        /*0010*/ 	.short	0x0000
        /*0012*/ 	.short	0x0000
        /*0014*/ 	.byte	0x00, 0xf5, 0x21, 0x00


	//----- nvinfo : EIATTR_SPARSE_MMA_MASK
	.align		4
.L_20:
        /*0018*/ 	.byte	0x03, 0x50
        /*001a*/ 	.short	0x0000


	//----- nvinfo : EIATTR_MAXREG_COUNT
	.align		4
        /*001c*/ 	.byte	0x03, 0x1b
        /*001e*/ 	.short	0x00ff


	//----- nvinfo : EIATTR_MERCURY_ISA_VERSION
	.align		4
        /*0020*/ 	.byte	0x03, 0x5f
        /*0022*/ 	.short	0x0101


	//----- nvinfo : EIATTR_VRC_CTA_INIT_COUNT
	.align		4
        /*0024*/ 	.byte	0x02, 0x4a
	.zero		1
	.zero		1


	//----- nvinfo : EIATTR_EXIT_INSTR_OFFSETS
	.align		4
        /*0028*/ 	.byte	0x04, 0x1c
        /*002a*/ 	.short	(.L_22 - .L_21)


	//   ....[0]....
.L_21:
        /*002c*/ 	.word	0x000001b0


	//----- nvinfo : EIATTR_CRS_STACK_SIZE
	.align		4
.L_22:
        /*0030*/ 	.byte	0x04, 0x1e
        /*0032*/ 	.short	(.L_24 - .L_23)
.L_23:
        /*0034*/ 	.word	0x00000000


	//----- nvinfo : EIATTR_CBANK_PARAM_SIZE
	.align		4
.L_24:
        /*0038*/ 	.byte	0x03, 0x19
        /*003a*/ 	.short	0x0008


	//----- nvinfo : EIATTR_PARAM_CBANK
	.align		4
        /*003c*/ 	.byte	0x04, 0x0a
        /*003e*/ 	.short	(.L_26 - .L_25)
	.align		4
.L_25:
        /*0040*/ 	.word	index@(.nv.constant0._Z15gpu_monte_carloPf)
        /*0044*/ 	.short	0x0380
        /*0046*/ 	.short	0x0008


	//----- nvinfo : EIATTR_SW_WAR
	.align		4
.L_26:
        /*0048*/ 	.byte	0x04, 0x36
        /*004a*/ 	.short	(.L_28 - .L_27)
.L_27:
        /*004c*/ 	.word	0x00000008
.L_28:


//--------------------- .nv.callgraph             --------------------------
	.section	.nv.callgraph,"",@"SHT_CUDA_CALLGRAPH"
	.align	4
	.sectionentsize	8
	.align		4
        /*0000*/ 	.word	0x00000000
	.align		4
        /*0004*/ 	.word	0xffffffff
	.align		4
        /*0008*/ 	.word	0x00000000
	.align		4
        /*000c*/ 	.word	0xfffffffe
	.align		4
        /*0010*/ 	.word	0x00000000
	.align		4
        /*0014*/ 	.word	0xfffffffd
	.align		4
        /*0018*/ 	.word	0x00000000
	.align		4
        /*001c*/ 	.word	0xfffffffc


//--------------------- .nv.constant4             --------------------------
	.section	.nv.constant4,"a",@progbits
	.align	8
	.align		8
.nv.constant4:
        /*0000*/ 	.dword	precalc_xorwow_matrix
	.align		8
        /*0008*/ 	.dword	precalc_xorwow_offset_matrix
	.align		8
        /*0010*/ 	.dword	mrg32k3aM1
	.align		8
        /*0018*/ 	.dword	mrg32k3aM2
	.align		8
        /*0020*/ 	.dword	mrg32k3aM1SubSeq
	.align		8
        /*0028*/ 	.dword	mrg32k3aM2SubSeq
	.align		8
        /*0030*/ 	.dword	mrg32k3aM1Seq
	.align		8
        /*0038*/ 	.dword	mrg32k3aM2Seq


//--------------------- .nv.constant3             --------------------------
	.section	.nv.constant3,"a",@progbits
	.align	8
.nv.constant3:
	.type		__cr_lgamma_table,@object
	.size		__cr_lgamma_table,(.L_8 - __cr_lgamma_table)
__cr_lgamma_table:
        /*0000*/ 	.byte	0x00, 0x00, 0x00, 0x00, 0x00, 0x00, 0x00, 0x00, 0x00, 0x00, 0x00, 0x00, 0x00, 0x00, 0x00, 0x00
        /*0010*/ 	.byte	0xef, 0x39, 0xfa, 0xfe, 0x42, 0x2e, 0xe6, 0x3f, 0x02, 0x20, 0x2a, 0xfa, 0x0b, 0xab, 0xfc, 0x3f
        /*0020*/ 	.byte	0xf9, 0x2c, 0x92, 0x7c, 0xa7, 0x6c, 0x09, 0x40, 0xc9, 0x79, 0x44, 0x3c, 0x64, 0x26, 0x13, 0x40
        /*0030*/ 	.byte	0xca, 0x01, 0xcf, 0x3a, 0x27, 0x51, 0x1a, 0x40, 0x30, 0xcc, 0x2d, 0xf3, 0xe1, 0x0c, 0x21, 0x40
        /*0040*/ 	.byte	0x0d, 0xb7, 0xfc, 0x82, 0x8e, 0x35, 0x25, 0x40
.L_8:


//--------------------- .text._Z15gpu_monte_carloPf --------------------------
	.section	.text._Z15gpu_monte_carloPf,"ax",@progbits
	.align	128
        .global         _Z15gpu_monte_carloPf
        .type           _Z15gpu_monte_carloPf,@function
        .size           _Z15gpu_monte_carloPf,(.L_x_8 - _Z15gpu_monte_carloPf)
        .other          _Z15gpu_monte_carloPf,@"STO_CUDA_ENTRY STV_DEFAULT"
_Z15gpu_monte_carloPf:
.text._Z15gpu_monte_carloPf:
[----:B------:R-:W-:Y:S01]  /*0000*/  LDC R1, c[0x0][0x37c] ;  /* 0x0000df00ff017b82 */ /* 0x000fe20000000800 */
[----:B------:R-:W0:Y:S01]  /*0010*/  S2R R3, SR_TID.X ;  /* 0x0000000000037919 */ /* 0x000e220000002100 */
[----:B------:R-:W0:Y:S01]  /*0020*/  LDCU UR4, c[0x0][0x360] ;  /* 0x00006c00ff0477ac */ /* 0x000e220008000800 */
[----:B------:R-:W-:Y:S01]  /*0030*/  BSSY.RECONVERGENT B0, `(.L_x_0) ;  /* 0x0000011000007945 */ /* 0x000fe20003800200 */
[----:B------:R-:W0:Y:S02]  /*0040*/  S2R R0, SR_CTAID.X ;  /* 0x0000000000007919 */ /* 0x000e240000002500 */
[----:B0-----:R-:W-:Y:S01]  /*0050*/  IMAD R3, R0, UR4, R3 ;  /* 0x0000000400037c24 */ /* 0x001fe2000f8e0203 */
[----:B------:R-:W0:Y:S04]  /*0060*/  LDCU.64 UR4, c[0x0][0x358] ;  /* 0x00006b00ff0477ac */ /* 0x000e280008000a00 */
[----:B------:R-:W-:-:S04]  /*0070*/  LEA R0, R3, 0xffffffff, 0x1 ;  /* 0xffffffff03007811 */ /* 0x000fc800078e08ff */
[----:B------:R-:W-:-:S05]  /*0080*/  I2FP.F32.U32 R0, R0 ;  /* 0x0000000000007245 */ /* 0x000fca0000201000 */
[----:B------:R-:W-:-:S05]  /*0090*/  VIADD R2, R0, 0x1800000 ;  /* 0x0180000000027836 */ /* 0x000fca0000000000 */
[----:B------:R-:W-:-:S04]  /*00a0*/  LOP3.LUT R2, R2, 0x7f800000, RZ, 0xc0, !PT ;  /* 0x7f80000002027812 */ /* 0x000fc800078ec0ff */
[----:B------:R-:W-:-:S13]  /*00b0*/  ISETP.GT.U32.AND P0, PT, R2, 0x1ffffff, PT ;  /* 0x01ffffff0200780c */ /* 0x000fda0003f04070 */
[----:B0-----:R-:W-:Y:S05]  /*00c0*/  @P0 BRA `(.L_x_1) ;  /* 0x00000000000c0947 */ /* 0x001fea0003800000 */
[----:B------:R-:W-:-:S07]  /*00d0*/  MOV R4, 0xf0 ;  /* 0x000000f000047802 */ /* 0x000fce0000000f00 */
[----:B------:R-:W-:Y:S05]  /*00e0*/  CALL.REL.NOINC `($__internal_0_$__cuda_sm20_rcp_rn_f32_slowpath) ;  /* 0x0000000000347944 */ /* 0x000fea0003c00000 */
[----:B------:R-:W-:Y:S05]  /*00f0*/  BRA `(.L_x_2) ;  /* 0x0000000000107947 */ /* 0x000fea0003800000 */
.L_x_1:
[----:B------:R-:W0:Y:S02]  /*0100*/  MUFU.RCP R5, R0 ;  /* 0x0000000000057308 */ /* 0x000e240000001000 */
[----:B0-----:R-:W-:-:S04]  /*0110*/  FFMA R2, R0, R5, -1 ;  /* 0xbf80000000027423 */ /* 0x001fc80000000005 */
[----:B------:R-:W-:-:S04]  /*0120*/  FADD.FTZ R2, -R2, -RZ ;  /* 0x800000ff02027221 */ /* 0x000fc80000010100 */
[----:B------:R-:W-:-:S07]  /*0130*/  FFMA R6, R5, R2, R5 ;  /* 0x0000000205067223 */ /* 0x000fce0000000005 */
.L_x_2:
[----:B------:R-:W-:Y:S05]  /*0140*/  BSYNC.RECONVERGENT B0 ;  /* 0x0000000000007941 */ /* 0x000fea0003800200 */
.L_x_0:
[----:B------:R-:W0:Y:S01]  /*0150*/  LDC.64 R4, c[0x0][0x380] ;  /* 0x0000e000ff047b82 */ /* 0x000e220000000a00 */
[----:B------:R-:W-:-:S04]  /*0160*/  LOP3.LUT R0, R3, 0x1, RZ, 0xc0, !PT ;  /* 0x0000000103007812 */ /* 0x000fc800078ec0ff */
[----:B------:R-:W-:Y:S01]  /*0170*/  ISETP.NE.U32.AND P0, PT, R0, 0x1, PT ;  /* 0x000000010000780c */ /* 0x000fe20003f05070 */
[----:B0-----:R-:W-:-:S03]  /*0180*/  IMAD.WIDE.U32 R2, R3, 0x4, R4 ;  /* 0x0000000403027825 */ /* 0x001fc600078e0004 */
[----:B------:R-:W-:-:S05]  /*0190*/  FSEL R5, R6, -R6, !P0 ;  /* 0x8000000606057208 */ /* 0x000fca0004000000 */
[----:B------:R-:W-:Y:S01]  /*01a0*/  STG.E desc[UR4][R2.64], R5 ;  /* 0x0000000502007986 */ /* 0x000fe2000c101904 */
[----:B------:R-:W-:Y:S05]  /*01b0*/  EXIT ;  /* 0x000000000000794d */ /* 0x000fea0003800000 */
        .weak           $__internal_0_$__cuda_sm20_rcp_rn_f32_slowpath
        .type           $__internal_0_$__cuda_sm20_rcp_rn_f32_slowpath,@function
        .size           $__internal_0_$__cuda_sm20_rcp_rn_f32_slowpath,(.L_x_8 - $__internal_0_$__cuda_sm20_rcp_rn_f32_slowpath)
$__internal_0_$__cuda_sm20_rcp_rn_f32_slowpath:
[----:B------:R-:W-:Y:S01]  /*01c0*/  IMAD.SHL.U32 R2, R0, 0x2, RZ ;  /* 0x0000000200027824 */ /* 0x000fe200078e00ff */
[----:B------:R-:W-:Y:S04]  /*01d0*/  BSSY.RECONVERGENT B1, `(.L_x_3) ;  /* 0x0000030000017945 */ /* 0x000fe80003800200 */
[----:B------:R-:W-:-:S04]  /*01e0*/  SHF.R.U32.HI R2, RZ, 0x18, R2 ;  /* 0x00000018ff027819 */ /* 0x000fc80000011602 */
[----:B------:R-:W-:-:S13]  /*01f0*/  ISETP.NE.U32.AND P0, PT, R2, RZ, PT ;  /* 0x000000ff0200720c */ /* 0x000fda0003f05070 */
[----:B------:R-:W-:Y:S05]  /*0200*/  @P0 BRA `(.L_x_4) ;  /* 0x0000000000280947 */ /* 0x000fea0003800000 */
[----:B------:R-:W-:-:S05]  /*0210*/  IMAD.SHL.U32 R2, R0, 0x2, RZ ;  /* 0x0000000200027824 */ /* 0x000fca00078e00ff */
[----:B------:R-:W-:-:S13]  /*0220*/  ISETP.NE.AND P0, PT, R2, RZ, PT ;  /* 0x000000ff0200720c */ /* 0x000fda0003f05270 */
[----:B------:R-:W-:Y:S01]  /*0230*/  @P0 FFMA R6, R0, 1.84467440737095516160e+19, RZ ;  /* 0x5f80000000060823 */ /* 0x000fe200000000ff */
[----:B------:R-:W-:Y:S08]  /*0240*/  @!P0 MUFU.RCP R5, R0 ;  /* 0x0000000000058308 */ /* 0x000ff00000001000 */
[----:B------:R-:W0:Y:S02]  /*0250*/  @P0 MUFU.RCP R7, R6 ;  /* 0x0000000600070308 */ /* 0x000e240000001000 */
[----:B0-----:R-:W-:-:S04]  /*0260*/  @P0 FFMA R2, R6, R7, -1 ;  /* 0xbf80000006020423 */ /* 0x001fc80000000007 */
[----:B------:R-:W-:-:S04]  /*0270*/  @P0 FADD.FTZ R2, -R2, -RZ ;  /* 0x800000ff02020221 */ /* 0x000fc80000010100 */
[----:B------:R-:W-:-:S04]  /*0280*/  @P0 FFMA R2, R7, R2, R7 ;  /* 0x0000000207020223 */ /* 0x000fc80000000007 */
[----:B------:R-:W-:Y:S01]  /*0290*/  @P0 FFMA R5, R2, 1.84467440737095516160e+19, RZ ;  /* 0x5f80000002050823 */ /* 0x000fe200000000ff */
[----:B------:R-:W-:Y:S06]  /*02a0*/  BRA `(.L_x_5) ;  /* 0x0000000000887947 */ /* 0x000fec0003800000 */
.L_x_4:
[----:B------:R-:W-:-:S05]  /*02b0*/  VIADD R5, R2, 0xffffff03 ;  /* 0xffffff0302057836 */ /* 0x000fca0000000000 */
[----:B------:R-:W-:-:S13]  /*02c0*/  ISETP.GT.U32.AND P0, PT, R5, 0x1, PT ;  /* 0x000000010500780c */ /* 0x000fda0003f04070 */
[----:B------:R-:W-:Y:S05]  /*02d0*/  @P0 BRA `(.L_x_6) ;  /* 0x0000000000780947 */ /* 0x000fea0003800000 */
[----:B------:R-:W-:Y:S01]  /*02e0*/  LOP3.LUT R6, R0, 0x7fffff, RZ, 0xc0, !PT ;  /* 0x007fffff00067812 */ /* 0x000fe200078ec0ff */
[----:B------:R-:W-:-:S03]  /*02f0*/  IMAD.MOV.U32 R10, RZ, RZ, 0x3 ;  /* 0x00000003ff0a7424 */ /* 0x000fc600078e00ff */
[----:B------:R-:W-:Y:S02]  /*0300*/  LOP3.LUT R6, R6, 0x3f800000, RZ, 0xfc, !PT ;  /* 0x3f80000006067812 */ /* 0x000fe400078efcff */
[----:B------:R-:W-:Y:S02]  /*0310*/  SHF.L.U32 R11, R10, R5, RZ ;  /* 0x000000050a0b7219 */ /* 0x000fe400000006ff */
[----:B------:R-:W0:Y:S02]  /*0320*/  MUFU.RCP R7, R6 ;  /* 0x0000000600077308 */ /* 0x000e240000001000 */
[----:B0-----:R-:W-:-:S04]  /*0330*/  FFMA R8, R6, R7, -1 ;  /* 0xbf80000006087423 */ /* 0x001fc80000000007 */
[----:B------:R-:W-:-:S04]  /*0340*/  FADD.FTZ R8, -R8, -RZ ;  /* 0x800000ff08087221 */ /* 0x000fc80000010100 */
[CCC-:B------:R-:W-:Y:S01]  /*0350*/  FFMA.RM R9, R7.reuse, R8.reuse, R7.reuse ;  /* 0x0000000807097223 */ /* 0x1c0fe20000004007 */
[----:B------:R-:W-:-:S04]  /*0360*/  FFMA.RP R8, R7, R8, R7 ;  /* 0x0000000807087223 */ /* 0x000fc80000008007 */
[C---:B------:R-:W-:Y:S02]  /*0370*/  LOP3.LUT R7, R9.reuse, 0x7fffff, RZ, 0xc0, !PT ;  /* 0x007fffff09077812 */ /* 0x040fe400078ec0ff */
[----:B------:R-:W-:Y:S02]  /*0380*/  FSETP.NEU.FTZ.AND P0, PT, R9, R8, PT ;  /* 0x000000080900720b */ /* 0x000fe40003f1d000 */
[----:B------:R-:W-:Y:S02]  /*0390*/  LOP3.LUT R8, R7, 0x800000, RZ, 0xfc, !PT ;  /* 0x0080000007087812 */ /* 0x000fe400078efcff */
[----:B------:R-:W-:Y:S02]  /*03a0*/  SEL R7, RZ, 0xffffffff, !P0 ;  /* 0xffffffffff077807 */ /* 0x000fe40004000000 */
[----:B------:R-:W-:-:S03]  /*03b0*/  LOP3.LUT R6, R11, R8, RZ, 0xc0, !PT ;  /* 0x000000080b067212 */ /* 0x000fc600078ec0ff */
[----:B------:R-:W-:Y:S01]  /*03c0*/  IMAD.MOV R7, RZ, RZ, -R7 ;  /* 0x000000ffff077224 */ /* 0x000fe200078e0a07 */
[----:B------:R-:W-:-:S04]  /*03d0*/  SHF.R.U32.HI R6, RZ, R5, R6 ;  /* 0x00000005ff067219 */ /* 0x000fc80000011606 */
[----:B------:R-:W-:Y:S02]  /*03e0*/  LOP3.LUT P1, RZ, R7, R5, R8, 0xf8, !PT ;  /* 0x0000000507ff7212 */ /* 0x000fe4000782f808 */
[C---:B------:R-:W-:Y:S02]  /*03f0*/  LOP3.LUT P0, RZ, R6.reuse, 0x1, RZ, 0xc0, !PT ;  /* 0x0000000106ff7812 */ /* 0x040fe4000780c0ff */
[----:B------:R-:W-:-:S04]  /*0400*/  LOP3.LUT P2, RZ, R6, 0x2, RZ, 0xc0, !PT ;  /* 0x0000000206ff7812 */ /* 0x000fc8000784c0ff */
[----:B------:R-:W-:Y:S02]  /*0410*/  PLOP3.LUT P0, PT, P0, P1, P2, 0xe0, 0x0 ;  /* 0x000000000000781c */ /* 0x000fe40000703c20 */
[----:B------:R-:W-:Y:S02]  /*0420*/  LOP3.LUT P1, RZ, R0, 0x7fffff, RZ, 0xc0, !PT ;  /* 0x007fffff00ff7812 */ /* 0x000fe4000782c0ff */
[----:B------:R-:W-:-:S05]  /*0430*/  SEL R5, RZ, 0x1, !P0 ;  /* 0x00000001ff057807 */ /* 0x000fca0004000000 */
[----:B------:R-:W-:-:S05]  /*0440*/  IMAD.MOV R5, RZ, RZ, -R5 ;  /* 0x000000ffff057224 */ /* 0x000fca00078e0a05 */
[----:B------:R-:W-:Y:S01]  /*0450*/  ISETP.GE.AND P0, PT, R5, RZ, PT ;  /* 0x000000ff0500720c */ /* 0x000fe20003f06270 */
[----:B------:R-:W-:-:S05]  /*0460*/  VIADD R5, R2, 0xffffff04 ;  /* 0xffffff0402057836 */ /* 0x000fca0000000000 */
[----:B------:R-:W-:-:S07]  /*0470*/  SHF.R.U32.HI R5, RZ, R5, R8 ;  /* 0x00000005ff057219 */ /* 0x000fce0000011608 */
[----:B------:R-:W-:-:S04]  /*0480*/  @!P0 VIADD R5, R5, 0x1 ;  /* 0x0000000105058836 */ /* 0x000fc80000000000 */
[----:B------:R-:W-:-:S05]  /*0490*/  @!P1 IMAD.SHL.U32 R5, R5, 0x2, RZ ;  /* 0x0000000205059824 */ /* 0x000fca00078e00ff */
[----:B------:R-:W-:Y:S01]  /*04a0*/  LOP3.LUT R5, R5, 0x80000000, R0, 0xf8, !PT ;  /* 0x8000000005057812 */ /* 0x000fe200078ef800 */
[----:B------:R-:W-:Y:S06]  /*04b0*/  BRA `(.L_x_5) ;  /* 0x0000000000047947 */ /* 0x000fec0003800000 */
.L_x_6:
[----:B------:R0:W1:Y:S02]  /*04c0*/  MUFU.RCP R5, R0 ;  /* 0x0000000000057308 */ /* 0x0000640000001000 */
.L_x_5:
[----:B------:R-:W-:Y:S05]  /*04d0*/  BSYNC.RECONVERGENT B1 ;  /* 0x0000000000017941 */ /* 0x000fea0003800200 */
.L_x_3:
[----:B-1----:R-:W-:Y:S02]  /*04e0*/  IMAD.MOV.U32 R6, RZ, RZ, R5 ;  /* 0x000000ffff067224 */ /* 0x002fe400078e0005 */
[----:B------:R-:W-:-:S04]  /*04f0*/  IMAD.MOV.U32 R5, RZ, RZ, 0x0 ;  /* 0x00000000ff057424 */ /* 0x000fc800078e00ff */
[----:B0-----:R-:W-:Y:S05]  /*0500*/  RET.REL.NODEC R4 `(_Z15gpu_monte_carloPf) ;  /* 0xfffffff804bc7950 */ /* 0x001fea0003c3ffff */
.L_x_7:
[----:B------:R-:W-:-:S00]  /*0510*/  BRA `(.L_x_7) ;  /* 0xfffffffc00fc7947 */ /* 0x000fc0000383ffff */
[----:B------:R-:W-:-:S00]  /*0520*/  NOP ;  /* 0x0000000000007918 */ /* 0x000fc00000000000 */
        /* <DEDUP_REMOVED lines=13> */
.L_x_8:


//--------------------- .nv.global.init           --------------------------
	.section	.nv.global.init,"aw",@progbits
	.align	4
.nv.global.init:
	.type		mrg32k3aM1SubSeq,@object
	.size		mrg32k3aM1SubSeq,(mrg32k3aM2SubSeq - mrg32k3aM1SubSeq)
mrg32k3aM1SubSeq:
        /*0000*/ 	.byte	0x0b, 0xcc, 0xee, 0x04, 0x73, 0x29, 0x8b, 0x6f, 0xf6, 0x53, 0x03, 0xf6, 0x23, 0xf6, 0xea, 0xda
        /* <DEDUP_REMOVED lines=125> */
	.type		mrg32k3aM2SubSeq,@object
	.size		mrg32k3aM2SubSeq,(mrg32k3aM1 - mrg32k3aM2SubSeq)
mrg32k3aM2SubSeq:
        /* <DEDUP_REMOVED lines=126> */
	.type		mrg32k3aM1,@object
	.size		mrg32k3aM1,(mrg32k3aM1Seq - mrg32k3aM1)
mrg32k3aM1:
        /* <DEDUP_REMOVED lines=144> */
	.type		mrg32k3aM1Seq,@object
	.size		mrg32k3aM1Seq,(mrg32k3aM2 - mrg32k3aM1Seq)
mrg32k3aM1Seq:
        /* <DEDUP_REMOVED lines=144> */
	.type		mrg32k3aM2,@object
	.size		mrg32k3aM2,(mrg32k3aM2Seq - mrg32k3aM2)
mrg32k3aM2:
        /* <DEDUP_REMOVED lines=144> */
	.type		mrg32k3aM2Seq,@object
	.size		mrg32k3aM2Seq,(precalc_xorwow_matrix - mrg32k3aM2Seq)
mrg32k3aM2Seq:
        /* <DEDUP_REMOVED lines=144> */
	.type		precalc_xorwow_matrix,@object
	.size		precalc_xorwow_matrix,(precalc_xorwow_offset_matrix - precalc_xorwow_matrix)
precalc_xorwow_matrix:
        /* <DEDUP_REMOVED lines=6400> */
	.type		precalc_xorwow_offset_matrix,@object
	.size		precalc_xorwow_offset_matrix,(.L_1 - precalc_xorwow_offset_matrix)
precalc_xorwow_offset_matrix:
        /* <DEDUP_REMOVED lines=6400> */
.L_1:


//--------------------- .nv.shared.reserved.0     --------------------------
	.section	.nv.shared.reserved.0,"aw",@nobits
	.weak		__nv_reservedSMEM_offset_0_alias
	.size		__nv_reservedSMEM_offset_0_alias, 0, 64
	.other		__nv_reservedSMEM_offset_0_alias,@"STO_CUDA_RESERVED_SHARED STV_DEFAULT"
__nv_reservedSMEM_offset_0_alias:
	.zero		0
	.zero		64


//--------------------- .nv.constant0._Z15gpu_monte_carloPf --------------------------
	.section	.nv.constant0._Z15gpu_monte_carloPf,"a",@progbits
	.sectionflags	@""
	.align	4
.nv.constant0._Z15gpu_monte_carloPf:
	.zero		904


//--------------------- SYMBOLS --------------------------

	.type		.nv.reservedSmem.offset0,@object
	.size		.nv.reservedSmem.offset0,0x4
